//
// Generated by NVIDIA NVVM Compiler
//
// Compiler Build ID: CL-36424714
// Cuda compilation tools, release 13.0, V13.0.88
// Based on NVVM 20.0.0
//

.version 9.0
.target sm_100
.address_size 64

	// .globl	_Z6GPUAddPfS_S_i

.visible .entry _Z6GPUAddPfS_S_i(
	.param .u64 .ptr .align 1 _Z6GPUAddPfS_S_i_param_0,
	.param .u64 .ptr .align 1 _Z6GPUAddPfS_S_i_param_1,
	.param .u64 .ptr .align 1 _Z6GPUAddPfS_S_i_param_2,
	.param .u32 _Z6GPUAddPfS_S_i_param_3
)
{
	.reg .b32 	%r<2>;
	.reg .b32 	%f<4>;
	.reg .b64 	%rd<11>;

	ld.param.u64 	%rd1, [_Z6GPUAddPfS_S_i_param_0];
	ld.param.u64 	%rd2, [_Z6GPUAddPfS_S_i_param_1];
	ld.param.u64 	%rd3, [_Z6GPUAddPfS_S_i_param_2];
	cvta.to.global.u64 	%rd4, %rd3;
	cvta.to.global.u64 	%rd5, %rd2;
	cvta.to.global.u64 	%rd6, %rd1;
	mov.u32 	%r1, %tid.x;
	mul.wide.u32 	%rd7, %r1, 4;
	add.s64 	%rd8, %rd6, %rd7;
	ld.global.f32 	%f1, [%rd8];
	add.s64 	%rd9, %rd5, %rd7;
	ld.global.f32 	%f2, [%rd9];
	add.f32 	%f3, %f1, %f2;
	add.s64 	%rd10, %rd4, %rd7;
	st.global.f32 	[%rd10], %f3;
	ret;

}


// ===== COMPILED SASS (sm_100) =====

	.target	sm_100

	.elftype	@"ET_EXEC"


//--------------------- .note.nv.tkinfo           --------------------------
	.section	.note.nv.tkinfo,"",@"SHT_NOTE"
	.sectionflags	@"SHF_NOTE_NV_TKINFO"
	.tkinfo
        /*0018*/ 	.word	0x00000002
        /*0030*/ 	.string	""
        /*0030*/ 	.string	"ptxas"
        /*0030*/ 	.string	"Cuda compilation tools, release 13.0, V13.0.88"
        /*0030*/ 	.string	"Build cuda_13.0.r13.0/compiler.36424714_0"
        /*0030*/ 	.string	"-arch sm_100 -m 64 "



//--------------------- .note.nv.cuinfo           --------------------------
	.section	.note.nv.cuinfo,"",@"SHT_NOTE"
	.sectionflags	@"SHF_NOTE_NV_CUINFO"
        /*0018*/ 	.short	0x0002
        /*001a*/ 	.short	0x0064
        /*001c*/ 	.short	0x0082
	.zero		2


//--------------------- .nv.info                  --------------------------
	.section	.nv.info,"",@"SHT_CUDA_INFO"
	.align	4


	//----- nvinfo : EIATTR_REGCOUNT
	.align		4
        /*0000*/ 	.byte	0x04, 0x2f
        /*0002*/ 	.short	(.L_1 - .L_0)
	.align		4
.L_0:
        /*0004*/ 	.word	index@(_Z6GPUAddPfS_S_i)
        /*0008*/ 	.word	0x0000000c


	//----- nvinfo : EIATTR_FRAME_SIZE
	.align		4
.L_1:
        /*000c*/ 	.byte	0x04, 0x11
        /*000e*/ 	.short	(.L_3 - .L_2)
	.align		4
.L_2:
        /*0010*/ 	.word	index@(_Z6GPUAddPfS_S_i)
        /*0014*/ 	.word	0x00000000


	//----- nvinfo : EIATTR_MIN_STACK_SIZE
	.align		4
.L_3:
        /*0018*/ 	.byte	0x04, 0x12
        /*001a*/ 	.short	(.L_5 - .L_4)
	.align		4
.L_4:
        /*001c*/ 	.word	index@(_Z6GPUAddPfS_S_i)
        /*0020*/ 	.word	0x00000000
.L_5:


//--------------------- .nv.compat                --------------------------
	.section	.nv.compat,"",@"SHT_CUDA_COMPAT_INFO"
	.align	4
        /*0000*/ 	.byte	0x02, 0x09, 0x00, 0x00, 0x02, 0x02, 0x01, 0x00, 0x02, 0x05, 0x05, 0x00, 0x03, 0x07, 0x01, 0x01
        /*0010*/ 	.byte	0x02, 0x03, 0x00, 0x00, 0x02, 0x06, 0x01, 0x00, 0x04, 0x0b, 0x08, 0x00, 0x09, 0x00, 0x00, 0x00
        /*0020*/ 	.byte	0x00, 0x00, 0x00, 0x00


//--------------------- .nv.info._Z6GPUAddPfS_S_i --------------------------
	.section	.nv.info._Z6GPUAddPfS_S_i,"",@"SHT_CUDA_INFO"
	.sectionflags	@""
	.align	4


	//----- nvinfo : EIATTR_CUDA_API_VERSION
	.align		4
        /*0000*/ 	.byte	0x04, 0x37
        /*0002*/ 	.short	(.L_7 - .L_6)
.L_6:
        /*0004*/ 	.word	0x00000082


	//----- nvinfo : EIATTR_KPARAM_INFO
	.align		4
.L_7:
        /*0008*/ 	.byte	0x04, 0x17
        /*000a*/ 	.short	(.L_9 - .L_8)
.L_8:
        /*000c*/ 	.word	0x00000000
        /*0010*/ 	.short	0x0003
        /*0012*/ 	.short	0x0018
        /*0014*/ 	.byte	0x00, 0xf0, 0x11, 0x00


	//----- nvinfo : EIATTR_KPARAM_INFO
	.align		4
.L_9:
        /*0018*/ 	.byte	0x04, 0x17
        /*001a*/ 	.short	(.L_11 - .L_10)
.L_10:
        /*001c*/ 	.word	0x00000000
        /*0020*/ 	.short	0x0002
        /*0022*/ 	.short	0x0010
        /*0024*/ 	.byte	0x00, 0xf5, 0x21, 0x00


	//----- nvinfo : EIATTR_KPARAM_INFO
	.align		4
.L_11:
        /*0028*/ 	.byte	0x04, 0x17
        /*002a*/ 	.short	(.L_13 - .L_12)
.L_12:
        /*002c*/ 	.word	0x00000000
        /*0030*/ 	.short	0x0001
        /*0032*/ 	.short	0x0008
        /*0034*/ 	.byte	0x00, 0xf5, 0x21, 0x00


	//----- nvinfo : EIATTR_KPARAM_INFO
	.align		4
.L_13:
        /*0038*/ 	.byte	0x04, 0x17
        /*003a*/ 	.short	(.L_15 - .L_14)
.L_14:
        /*003c*/ 	.word	0x00000000
        /*0040*/ 	.short	0x0000
        /*0042*/ 	.short	0x0000
        /*0044*/ 	.byte	0x00, 0xf5, 0x21, 0x00


	//----- nvinfo : EIATTR_SPARSE_MMA_MASK
	.align		4
.L_15:
        /*0048*/ 	.byte	0x03, 0x50
        /*004a*/ 	.short	0x0000


	//----- nvinfo : EIATTR_MAXREG_COUNT
	.align		4
        /*004c*/ 	.byte	0x03, 0x1b
        /*004e*/ 	.short	0x00ff


	//----- nvinfo : EIATTR_MERCURY_ISA_VERSION
	.align		4
        /*0050*/ 	.byte	0x03, 0x5f
        /*0052*/ 	.short	0x0101


	//----- nvinfo : EIATTR_VRC_CTA_INIT_COUNT
	.align		4
        /*0054*/ 	.byte	0x02, 0x4a
	.zero		1
	.zero		1


	//----- nvinfo : EIATTR_EXIT_INSTR_OFFSETS
	.align		4
        /*0058*/ 	.byte	0x04, 0x1c
        /*005a*/ 	.short	(.L_17 - .L_16)


	//   ....[0]....
.L_16:
        /*005c*/ 	.word	0x000000d0


	//----- nvinfo : EIATTR_CBANK_PARAM_SIZE
	.align		4
.L_17:
        /*0060*/ 	.byte	0x03, 0x19
        /*0062*/ 	.short	0x001c


	//----- nvinfo : EIATTR_PARAM_CBANK
	.align		4
        /*0064*/ 	.byte	0x04, 0x0a
        /*0066*/ 	.short	(.L_19 - .L_18)
	.align		4
.L_18:
        /*0068*/ 	.word	index@(.nv.constant0._Z6GPUAddPfS_S_i)
        /*006c*/ 	.short	0x0380
        /*006e*/ 	.short	0x001c


	//----- nvinfo : EIATTR_SW_WAR
	.align		4
.L_19:
        /*0070*/ 	.byte	0x04, 0x36
        /*0072*/ 	.short	(.L_21 - .L_20)
.L_20:
        /*0074*/ 	.word	0x00000008
.L_21:


//--------------------- .nv.callgraph             --------------------------
	.section	.nv.callgraph,"",@"SHT_CUDA_CALLGRAPH"
	.align	4
	.sectionentsize	8
	.align		4
        /*0000*/ 	.word	0x00000000
	.align		4
        /*0004*/ 	.word	0xffffffff
	.align		4
        /*0008*/ 	.word	0x00000000
	.align		4
        /*000c*/ 	.word	0xfffffffe
	.align		4
        /*0010*/ 	.word	0x00000000
	.align		4
        /*0014*/ 	.word	0xfffffffd
	.align		4
        /*0018*/ 	.word	0x00000000
	.align		4
        /*001c*/ 	.word	0xfffffffc


//--------------------- .text._Z6GPUAddPfS_S_i    --------------------------
	.section	.text._Z6GPUAddPfS_S_i,"ax",@progbits
	.align	128
        .global         _Z6GPUAddPfS_S_i
        .type           _Z6GPUAddPfS_S_i,@function
        .size           _Z6GPUAddPfS_S_i,(.L_x_1 - _Z6GPUAddPfS_S_i)
        .other          _Z6GPUAddPfS_S_i,@"STO_CUDA_ENTRY STV_DEFAULT"
_Z6GPUAddPfS_S_i:
.text._Z6GPUAddPfS_S_i:
[----:B------:R-:W-:Y:S01]  /*0000*/  LDC R1, c[0x0][0x37c] ;  /* 0x0000df00ff017b82 */ /* 0x000fe20000000800 */
[----:B------:R-:W0:Y:S07]  /*0010*/  S2R R9, SR_TID.X ;  /* 0x0000000000097919 */ /* 0x000e2e0000002100 */
[----:B------:R-:W0:Y:S01]  /*0020*/  LDC.64 R2, c[0x0][0x380] ;  /* 0x0000e000ff027b82 */ /* 0x000e220000000a00 */
[----:B------:R-:W1:Y:S07]  /*0030*/  LDCU.64 UR4, c[0x0][0x358] ;  /* 0x00006b00ff0477ac */ /* 0x000e6e0008000a00 */
[----:B------:R-:W2:Y:S08]  /*0040*/  LDC.64 R4, c[0x0][0x388] ;  /* 0x0000e200ff047b82 */ /* 0x000eb00000000a00 */
[----:B------:R-:W3:Y:S01]  /*0050*/  LDC.64 R6, c[0x0][0x390] ;  /* 0x0000e400ff067b82 */ /* 0x000ee20000000a00 */
[----:B0-----:R-:W-:-:S04]  /*0060*/  IMAD.WIDE.U32 R2, R9, 0x4, R2 ;  /* 0x0000000409027825 */ /* 0x001fc800078e0002 */
[C---:B--2---:R-:W-:Y:S02]  /*0070*/  IMAD.WIDE.U32 R4, R9.reuse, 0x4, R4 ;  /* 0x0000000409047825 */ /* 0x044fe400078e0004 */
[----:B-1----:R-:W2:Y:S04]  /*0080*/  LDG.E R2, desc[UR4][R2.64] ;  /* 0x0000000402027981 */ /* 0x002ea8000c1e1900 */
[----:B------:R-:W2:Y:S01]  /*0090*/  LDG.E R5, desc[UR4][R4.64] ;  /* 0x0000000404057981 */ /* 0x000ea2000c1e1900 */
[----:B---3--:R-:W-:-:S04]  /*00a0*/  IMAD.WIDE.U32 R6, R9, 0x4, R6 ;  /* 0x0000000409067825 */ /* 0x008fc800078e0006 */
[----:B--2---:R-:W-:-:S05]  /*00b0*/  FADD R9, R2, R5 ;  /* 0x0000000502097221 */ /* 0x004fca0000000000 */
[----:B------:R-:W-:Y:S01]  /*00c0*/  STG.E desc[UR4][R6.64], R9 ;  /* 0x0000000906007986 */ /* 0x000fe2000c101904 */
[----:B------:R-:W-:Y:S05]  /*00d0*/  EXIT ;  /* 0x000000000000794d */ /* 0x000fea0003800000 */
.L_x_0:
[----:B------:R-:W-:-:S00]  /*00e0*/  BRA `(.L_x_0) ;  /* 0xfffffffc00fc7947 */ /* 0x000fc0000383ffff */
[----:B------:R-:W-:-:S00]  /*00f0*/  NOP ;  /* 0x0000000000007918 */ /* 0x000fc00000000000 */
        /* <DEDUP_REMOVED lines=8> */
.L_x_1:


//--------------------- .nv.shared.reserved.0     --------------------------
	.section	.nv.shared.reserved.0,"aw",@nobits
	.weak		__nv_reservedSMEM_offset_0_alias
	.size		__nv_reservedSMEM_offset_0_alias, 0, 64
	.other		__nv_reservedSMEM_offset_0_alias,@"STO_CUDA_RESERVED_SHARED STV_DEFAULT"
__nv_reservedSMEM_offset_0_alias:
	.zero		0
	.zero		64


//--------------------- .nv.constant0._Z6GPUAddPfS_S_i --------------------------
	.section	.nv.constant0._Z6GPUAddPfS_S_i,"a",@progbits
	.sectionflags	@""
	.align	4
.nv.constant0._Z6GPUAddPfS_S_i:
	.zero		924


//--------------------- SYMBOLS --------------------------

	.type		.nv.reservedSmem.offset0,@object
	.size		.nv.reservedSmem.offset0,0x4
